//
// Generated by NVIDIA NVVM Compiler
//
// Compiler Build ID: CL-36424714
// Cuda compilation tools, release 13.0, V13.0.88
// Based on NVVM 20.0.0
//

.version 9.0
.target sm_100
.address_size 64

	// .globl	_Z14full_divergentPc

.visible .entry _Z14full_divergentPc(
	.param .u64 .ptr .align 1 _Z14full_divergentPc_param_0
)
{
	.reg .pred 	%p<66>;
	.reg .b16 	%rs<49>;
	.reg .b32 	%r<53>;
	.reg .b64 	%rd<5>;

	ld.param.u64 	%rd3, [_Z14full_divergentPc_param_0];
	cvta.to.global.u64 	%rd1, %rd3;
	mov.u32 	%r8, %nctaid.x;
	mov.u32 	%r9, %ntid.x;
	mov.u32 	%r10, %nctaid.y;
	mov.u32 	%r11, %ntid.y;
	mov.u32 	%r12, %tid.z;
	mov.u32 	%r13, %ctaid.y;
	mov.u32 	%r14, %ctaid.x;
	mov.u32 	%r15, %tid.y;
	mov.u32 	%r16, %tid.x;
	mad.lo.s32 	%r17, %r12, %r10, %r13;
	mad.lo.s32 	%r18, %r17, %r8, %r14;
	mad.lo.s32 	%r19, %r18, %r11, %r15;
	mad.lo.s32 	%r1, %r19, %r9, %r16;
	cvt.u64.u32 	%rd4, %r1;
	add.s64 	%rd2, %rd1, %rd4;
	neg.s32 	%r51, %r1;
	mov.b32 	%r52, 0;
$L__BB0_1:
	setp.ne.s32 	%p1, %r1, 799;
	setp.ne.s32 	%p2, %r51, 0;
	and.pred  	%p3, %p1, %p2;
	@%p3 bra 	$L__BB0_5;
	setp.ne.s32 	%p4, %r1, 799;
	@%p4 bra 	$L__BB0_4;
	mov.b16 	%rs3, 120;
	st.global.u8 	[%rd1+799], %rs3;
	bra.uni 	$L__BB0_5;
$L__BB0_4:
	// begin inline asm
	mov.u32 %r20, %smid;
	// end inline asm
	cvt.u16.u32 	%rs1, %r20;
	add.s16 	%rs2, %rs1, 99;
	st.global.u8 	[%rd2], %rs2;
$L__BB0_5:
	setp.ne.s32 	%p5, %r1, 799;
	add.s32 	%r21, %r52, 1;
	setp.ne.s32 	%p6, %r1, %r21;
	and.pred  	%p7, %p5, %p6;
	@%p7 bra 	$L__BB0_9;
	setp.eq.s32 	%p8, %r1, 799;
	@%p8 bra 	$L__BB0_8;
	// begin inline asm
	mov.u32 %r22, %smid;
	// end inline asm
	cvt.u16.u32 	%rs4, %r22;
	add.s16 	%rs5, %rs4, 99;
	st.global.u8 	[%rd2], %rs5;
	bra.uni 	$L__BB0_9;
$L__BB0_8:
	mov.b16 	%rs6, 120;
	st.global.u8 	[%rd1+799], %rs6;
$L__BB0_9:
	setp.ne.s32 	%p9, %r1, 799;
	add.s32 	%r23, %r52, 2;
	setp.ne.s32 	%p10, %r1, %r23;
	and.pred  	%p11, %p9, %p10;
	@%p11 bra 	$L__BB0_13;
	setp.eq.s32 	%p12, %r1, 799;
	@%p12 bra 	$L__BB0_12;
	// begin inline asm
	mov.u32 %r24, %smid;
	// end inline asm
	cvt.u16.u32 	%rs7, %r24;
	add.s16 	%rs8, %rs7, 99;
	st.global.u8 	[%rd2], %rs8;
	bra.uni 	$L__BB0_13;
$L__BB0_12:
	mov.b16 	%rs9, 120;
	st.global.u8 	[%rd1+799], %rs9;
$L__BB0_13:
	setp.ne.s32 	%p13, %r1, 799;
	add.s32 	%r25, %r52, 3;
	setp.ne.s32 	%p14, %r1, %r25;
	and.pred  	%p15, %p13, %p14;
	@%p15 bra 	$L__BB0_17;
	setp.eq.s32 	%p16, %r1, 799;
	@%p16 bra 	$L__BB0_16;
	// begin inline asm
	mov.u32 %r26, %smid;
	// end inline asm
	cvt.u16.u32 	%rs10, %r26;
	add.s16 	%rs11, %rs10, 99;
	st.global.u8 	[%rd2], %rs11;
	bra.uni 	$L__BB0_17;
$L__BB0_16:
	mov.b16 	%rs12, 120;
	st.global.u8 	[%rd1+799], %rs12;
$L__BB0_17:
	setp.ne.s32 	%p17, %r1, 799;
	add.s32 	%r27, %r52, 4;
	setp.ne.s32 	%p18, %r1, %r27;
	and.pred  	%p19, %p17, %p18;
	@%p19 bra 	$L__BB0_21;
	setp.eq.s32 	%p20, %r1, 799;
	@%p20 bra 	$L__BB0_20;
	// begin inline asm
	mov.u32 %r28, %smid;
	// end inline asm
	cvt.u16.u32 	%rs13, %r28;
	add.s16 	%rs14, %rs13, 99;
	st.global.u8 	[%rd2], %rs14;
	bra.uni 	$L__BB0_21;
$L__BB0_20:
	mov.b16 	%rs15, 120;
	st.global.u8 	[%rd1+799], %rs15;
$L__BB0_21:
	setp.ne.s32 	%p21, %r1, 799;
	add.s32 	%r29, %r52, 5;
	setp.ne.s32 	%p22, %r1, %r29;
	and.pred  	%p23, %p21, %p22;
	@%p23 bra 	$L__BB0_25;
	setp.eq.s32 	%p24, %r1, 799;
	@%p24 bra 	$L__BB0_24;
	// begin inline asm
	mov.u32 %r30, %smid;
	// end inline asm
	cvt.u16.u32 	%rs16, %r30;
	add.s16 	%rs17, %rs16, 99;
	st.global.u8 	[%rd2], %rs17;
	bra.uni 	$L__BB0_25;
$L__BB0_24:
	mov.b16 	%rs18, 120;
	st.global.u8 	[%rd1+799], %rs18;
$L__BB0_25:
	setp.ne.s32 	%p25, %r1, 799;
	add.s32 	%r31, %r52, 6;
	setp.ne.s32 	%p26, %r1, %r31;
	and.pred  	%p27, %p25, %p26;
	@%p27 bra 	$L__BB0_29;
	setp.eq.s32 	%p28, %r1, 799;
	@%p28 bra 	$L__BB0_28;
	// begin inline asm
	mov.u32 %r32, %smid;
	// end inline asm
	cvt.u16.u32 	%rs19, %r32;
	add.s16 	%rs20, %rs19, 99;
	st.global.u8 	[%rd2], %rs20;
	bra.uni 	$L__BB0_29;
$L__BB0_28:
	mov.b16 	%rs21, 120;
	st.global.u8 	[%rd1+799], %rs21;
$L__BB0_29:
	setp.ne.s32 	%p29, %r1, 799;
	add.s32 	%r33, %r52, 7;
	setp.ne.s32 	%p30, %r1, %r33;
	and.pred  	%p31, %p29, %p30;
	@%p31 bra 	$L__BB0_33;
	setp.eq.s32 	%p32, %r1, 799;
	@%p32 bra 	$L__BB0_32;
	// begin inline asm
	mov.u32 %r34, %smid;
	// end inline asm
	cvt.u16.u32 	%rs22, %r34;
	add.s16 	%rs23, %rs22, 99;
	st.global.u8 	[%rd2], %rs23;
	bra.uni 	$L__BB0_33;
$L__BB0_32:
	mov.b16 	%rs24, 120;
	st.global.u8 	[%rd1+799], %rs24;
$L__BB0_33:
	setp.ne.s32 	%p33, %r1, 799;
	add.s32 	%r35, %r52, 8;
	setp.ne.s32 	%p34, %r1, %r35;
	and.pred  	%p35, %p33, %p34;
	@%p35 bra 	$L__BB0_37;
	setp.eq.s32 	%p36, %r1, 799;
	@%p36 bra 	$L__BB0_36;
	// begin inline asm
	mov.u32 %r36, %smid;
	// end inline asm
	cvt.u16.u32 	%rs25, %r36;
	add.s16 	%rs26, %rs25, 99;
	st.global.u8 	[%rd2], %rs26;
	bra.uni 	$L__BB0_37;
$L__BB0_36:
	mov.b16 	%rs27, 120;
	st.global.u8 	[%rd1+799], %rs27;
$L__BB0_37:
	setp.ne.s32 	%p37, %r1, 799;
	add.s32 	%r37, %r52, 9;
	setp.ne.s32 	%p38, %r1, %r37;
	and.pred  	%p39, %p37, %p38;
	@%p39 bra 	$L__BB0_41;
	setp.eq.s32 	%p40, %r1, 799;
	@%p40 bra 	$L__BB0_40;
	// begin inline asm
	mov.u32 %r38, %smid;
	// end inline asm
	cvt.u16.u32 	%rs28, %r38;
	add.s16 	%rs29, %rs28, 99;
	st.global.u8 	[%rd2], %rs29;
	bra.uni 	$L__BB0_41;
$L__BB0_40:
	mov.b16 	%rs30, 120;
	st.global.u8 	[%rd1+799], %rs30;
$L__BB0_41:
	setp.ne.s32 	%p41, %r1, 799;
	add.s32 	%r39, %r52, 10;
	setp.ne.s32 	%p42, %r1, %r39;
	and.pred  	%p43, %p41, %p42;
	@%p43 bra 	$L__BB0_45;
	setp.eq.s32 	%p44, %r1, 799;
	@%p44 bra 	$L__BB0_44;
	// begin inline asm
	mov.u32 %r40, %smid;
	// end inline asm
	cvt.u16.u32 	%rs31, %r40;
	add.s16 	%rs32, %rs31, 99;
	st.global.u8 	[%rd2], %rs32;
	bra.uni 	$L__BB0_45;
$L__BB0_44:
	mov.b16 	%rs33, 120;
	st.global.u8 	[%rd1+799], %rs33;
$L__BB0_45:
	setp.ne.s32 	%p45, %r1, 799;
	add.s32 	%r41, %r52, 11;
	setp.ne.s32 	%p46, %r1, %r41;
	and.pred  	%p47, %p45, %p46;
	@%p47 bra 	$L__BB0_49;
	setp.eq.s32 	%p48, %r1, 799;
	@%p48 bra 	$L__BB0_48;
	// begin inline asm
	mov.u32 %r42, %smid;
	// end inline asm
	cvt.u16.u32 	%rs34, %r42;
	add.s16 	%rs35, %rs34, 99;
	st.global.u8 	[%rd2], %rs35;
	bra.uni 	$L__BB0_49;
$L__BB0_48:
	mov.b16 	%rs36, 120;
	st.global.u8 	[%rd1+799], %rs36;
$L__BB0_49:
	setp.ne.s32 	%p49, %r1, 799;
	add.s32 	%r43, %r52, 12;
	setp.ne.s32 	%p50, %r1, %r43;
	and.pred  	%p51, %p49, %p50;
	@%p51 bra 	$L__BB0_53;
	setp.eq.s32 	%p52, %r1, 799;
	@%p52 bra 	$L__BB0_52;
	// begin inline asm
	mov.u32 %r44, %smid;
	// end inline asm
	cvt.u16.u32 	%rs37, %r44;
	add.s16 	%rs38, %rs37, 99;
	st.global.u8 	[%rd2], %rs38;
	bra.uni 	$L__BB0_53;
$L__BB0_52:
	mov.b16 	%rs39, 120;
	st.global.u8 	[%rd1+799], %rs39;
$L__BB0_53:
	setp.ne.s32 	%p53, %r1, 799;
	add.s32 	%r45, %r52, 13;
	setp.ne.s32 	%p54, %r1, %r45;
	and.pred  	%p55, %p53, %p54;
	@%p55 bra 	$L__BB0_57;
	setp.eq.s32 	%p56, %r1, 799;
	@%p56 bra 	$L__BB0_56;
	// begin inline asm
	mov.u32 %r46, %smid;
	// end inline asm
	cvt.u16.u32 	%rs40, %r46;
	add.s16 	%rs41, %rs40, 99;
	st.global.u8 	[%rd2], %rs41;
	bra.uni 	$L__BB0_57;
$L__BB0_56:
	mov.b16 	%rs42, 120;
	st.global.u8 	[%rd1+799], %rs42;
$L__BB0_57:
	setp.ne.s32 	%p57, %r1, 799;
	add.s32 	%r47, %r52, 14;
	setp.ne.s32 	%p58, %r1, %r47;
	and.pred  	%p59, %p57, %p58;
	@%p59 bra 	$L__BB0_61;
	setp.eq.s32 	%p60, %r1, 799;
	@%p60 bra 	$L__BB0_60;
	// begin inline asm
	mov.u32 %r48, %smid;
	// end inline asm
	cvt.u16.u32 	%rs43, %r48;
	add.s16 	%rs44, %rs43, 99;
	st.global.u8 	[%rd2], %rs44;
	bra.uni 	$L__BB0_61;
$L__BB0_60:
	mov.b16 	%rs45, 120;
	st.global.u8 	[%rd1+799], %rs45;
$L__BB0_61:
	setp.ne.s32 	%p61, %r1, 799;
	add.s32 	%r49, %r52, 15;
	setp.ne.s32 	%p62, %r1, %r49;
	and.pred  	%p63, %p61, %p62;
	@%p63 bra 	$L__BB0_65;
	setp.eq.s32 	%p64, %r1, 799;
	@%p64 bra 	$L__BB0_64;
	// begin inline asm
	mov.u32 %r50, %smid;
	// end inline asm
	cvt.u16.u32 	%rs46, %r50;
	add.s16 	%rs47, %rs46, 99;
	st.global.u8 	[%rd2], %rs47;
	bra.uni 	$L__BB0_65;
$L__BB0_64:
	mov.b16 	%rs48, 120;
	st.global.u8 	[%rd1+799], %rs48;
$L__BB0_65:
	add.s32 	%r52, %r52, 16;
	add.s32 	%r51, %r51, 16;
	setp.ne.s32 	%p65, %r52, 800;
	@%p65 bra 	$L__BB0_1;
	ret;

}
	// .globl	_Z14zero_divergentPc
.visible .entry _Z14zero_divergentPc(
	.param .u64 .ptr .align 1 _Z14zero_divergentPc_param_0
)
{
	.reg .b16 	%rs<3>;
	.reg .b32 	%r<15>;
	.reg .b64 	%rd<5>;

	ld.param.u64 	%rd1, [_Z14zero_divergentPc_param_0];
	mov.u32 	%r2, %nctaid.x;
	mov.u32 	%r3, %ntid.x;
	mov.u32 	%r4, %nctaid.y;
	mov.u32 	%r5, %ntid.y;
	mov.u32 	%r6, %tid.z;
	mov.u32 	%r7, %ctaid.y;
	mov.u32 	%r8, %ctaid.x;
	mov.u32 	%r9, %tid.y;
	mov.u32 	%r10, %tid.x;
	mad.lo.s32 	%r11, %r6, %r4, %r7;
	mad.lo.s32 	%r12, %r11, %r2, %r8;
	mad.lo.s32 	%r13, %r12, %r5, %r9;
	mad.lo.s32 	%r14, %r13, %r3, %r10;
	cvta.to.global.u64 	%rd2, %rd1;
	// begin inline asm
	mov.u32 %r1, %smid;
	// end inline asm
	cvt.u16.u32 	%rs1, %r1;
	add.s16 	%rs2, %rs1, 99;
	cvt.s64.s32 	%rd3, %r14;
	add.s64 	%rd4, %rd2, %rd3;
	st.global.u8 	[%rd4], %rs2;
	ret;

}


// ===== COMPILED SASS (sm_100) =====

	.target	sm_100

	.elftype	@"ET_EXEC"


//--------------------- .note.nv.tkinfo           --------------------------
	.section	.note.nv.tkinfo,"",@"SHT_NOTE"
	.sectionflags	@"SHF_NOTE_NV_TKINFO"
	.tkinfo
        /*0018*/ 	.word	0x00000002
        /*0030*/ 	.string	""
        /*0030*/ 	.string	"ptxas"
        /*0030*/ 	.string	"Cuda compilation tools, release 13.0, V13.0.88"
        /*0030*/ 	.string	"Build cuda_13.0.r13.0/compiler.36424714_0"
        /*0030*/ 	.string	"-arch sm_100 -m 64 "



//--------------------- .note.nv.cuinfo           --------------------------
	.section	.note.nv.cuinfo,"",@"SHT_NOTE"
	.sectionflags	@"SHF_NOTE_NV_CUINFO"
        /*0018*/ 	.short	0x0002
        /*001a*/ 	.short	0x0064
        /*001c*/ 	.short	0x0082
	.zero		2


//--------------------- .nv.info                  --------------------------
	.section	.nv.info,"",@"SHT_CUDA_INFO"
	.align	4


	//----- nvinfo : EIATTR_REGCOUNT
	.align		4
        /*0000*/ 	.byte	0x04, 0x2f
        /*0002*/ 	.short	(.L_1 - .L_0)
	.align		4
.L_0:
        /*0004*/ 	.word	index@(_Z14full_divergentPc)
        /*0008*/ 	.word	0x0000000c


	//----- nvinfo : EIATTR_FRAME_SIZE
	.align		4
.L_1:
        /*000c*/ 	.byte	0x04, 0x11
        /*000e*/ 	.short	(.L_3 - .L_2)
	.align		4
.L_2:
        /*0010*/ 	.word	index@(_Z14full_divergentPc)
        /*0014*/ 	.word	0x00000000


	//----- nvinfo : EIATTR_REGCOUNT
	.align		4
.L_3:
        /*0018*/ 	.byte	0x04, 0x2f
        /*001a*/ 	.short	(.L_5 - .L_4)
	.align		4
.L_4:
        /*001c*/ 	.word	index@(_Z14zero_divergentPc)
        /*0020*/ 	.word	0x0000000c


	//----- nvinfo : EIATTR_FRAME_SIZE
	.align		4
.L_5:
        /*0024*/ 	.byte	0x04, 0x11
        /*0026*/ 	.short	(.L_7 - .L_6)
	.align		4
.L_6:
        /*0028*/ 	.word	index@(_Z14zero_divergentPc)
        /*002c*/ 	.word	0x00000000


	//----- nvinfo : EIATTR_MIN_STACK_SIZE
	.align		4
.L_7:
        /*0030*/ 	.byte	0x04, 0x12
        /*0032*/ 	.short	(.L_9 - .L_8)
	.align		4
.L_8:
        /*0034*/ 	.word	index@(_Z14zero_divergentPc)
        /*0038*/ 	.word	0x00000000


	//----- nvinfo : EIATTR_MIN_STACK_SIZE
	.align		4
.L_9:
        /*003c*/ 	.byte	0x04, 0x12
        /*003e*/ 	.short	(.L_11 - .L_10)
	.align		4
.L_10:
        /*0040*/ 	.word	index@(_Z14full_divergentPc)
        /*0044*/ 	.word	0x00000000
.L_11:


//--------------------- .nv.compat                --------------------------
	.section	.nv.compat,"",@"SHT_CUDA_COMPAT_INFO"
	.align	4
        /*0000*/ 	.byte	0x02, 0x09, 0x00, 0x00, 0x02, 0x02, 0x01, 0x00, 0x02, 0x05, 0x05, 0x00, 0x03, 0x07, 0x01, 0x01
        /*0010*/ 	.byte	0x02, 0x03, 0x00, 0x00, 0x02, 0x06, 0x01, 0x00, 0x04, 0x0b, 0x08, 0x00, 0x09, 0x00, 0x00, 0x00
        /*0020*/ 	.byte	0x00, 0x00, 0x00, 0x00


//--------------------- .nv.info._Z14zero_divergentPc --------------------------
	.section	.nv.info._Z14zero_divergentPc,"",@"SHT_CUDA_INFO"
	.sectionflags	@""
	.align	4


	//----- nvinfo : EIATTR_CUDA_API_VERSION
	.align		4
        /*0000*/ 	.byte	0x04, 0x37
        /*0002*/ 	.short	(.L_13 - .L_12)
.L_12:
        /*0004*/ 	.word	0x00000082


	//----- nvinfo : EIATTR_KPARAM_INFO
	.align		4
.L_13:
        /*0008*/ 	.byte	0x04, 0x17
        /*000a*/ 	.short	(.L_15 - .L_14)
.L_14:
        /*000c*/ 	.word	0x00000000
        /*0010*/ 	.short	0x0000
        /*0012*/ 	.short	0x0000
        /*0014*/ 	.byte	0x00, 0xf5, 0x21, 0x00


	//----- nvinfo : EIATTR_SPARSE_MMA_MASK
	.align		4
.L_15:
        /*0018*/ 	.byte	0x03, 0x50
        /*001a*/ 	.short	0x0000


	//----- nvinfo : EIATTR_MAXREG_COUNT
	.align		4
        /*001c*/ 	.byte	0x03, 0x1b
        /*001e*/ 	.short	0x00ff


	//----- nvinfo : EIATTR_MERCURY_ISA_VERSION
	.align		4
        /*0020*/ 	.byte	0x03, 0x5f
        /*0022*/ 	.short	0x0101


	//----- nvinfo : EIATTR_VRC_CTA_INIT_COUNT
	.align		4
        /*0024*/ 	.byte	0x02, 0x4a
	.zero		1
	.zero		1


	//----- nvinfo : EIATTR_EXIT_INSTR_OFFSETS
	.align		4
        /*0028*/ 	.byte	0x04, 0x1c
        /*002a*/ 	.short	(.L_17 - .L_16)


	//   ....[0]....
.L_16:
        /*002c*/ 	.word	0x00000150


	//----- nvinfo : EIATTR_CBANK_PARAM_SIZE
	.align		4
.L_17:
        /*0030*/ 	.byte	0x03, 0x19
        /*0032*/ 	.short	0x0008


	//----- nvinfo : EIATTR_PARAM_CBANK
	.align		4
        /*0034*/ 	.byte	0x04, 0x0a
        /*0036*/ 	.short	(.L_19 - .L_18)
	.align		4
.L_18:
        /*0038*/ 	.word	index@(.nv.constant0._Z14zero_divergentPc)
        /*003c*/ 	.short	0x0380
        /*003e*/ 	.short	0x0008


	//----- nvinfo : EIATTR_SW_WAR
	.align		4
.L_19:
        /*0040*/ 	.byte	0x04, 0x36
        /*0042*/ 	.short	(.L_21 - .L_20)
.L_20:
        /*0044*/ 	.word	0x00000008
.L_21:


//--------------------- .nv.info._Z14full_divergentPc --------------------------
	.section	.nv.info._Z14full_divergentPc,"",@"SHT_CUDA_INFO"
	.sectionflags	@""
	.align	4


	//----- nvinfo : EIATTR_CUDA_API_VERSION
	.align		4
        /*0000*/ 	.byte	0x04, 0x37
        /*0002*/ 	.short	(.L_23 - .L_22)
.L_22:
        /*0004*/ 	.word	0x00000082


	//----- nvinfo : EIATTR_KPARAM_INFO
	.align		4
.L_23:
        /*0008*/ 	.byte	0x04, 0x17
        /*000a*/ 	.short	(.L_25 - .L_24)
.L_24:
        /*000c*/ 	.word	0x00000000
        /*0010*/ 	.short	0x0000
        /*0012*/ 	.short	0x0000
        /*0014*/ 	.byte	0x00, 0xf5, 0x21, 0x00


	//----- nvinfo : EIATTR_SPARSE_MMA_MASK
	.align		4
.L_25:
        /*0018*/ 	.byte	0x03, 0x50
        /*001a*/ 	.short	0x0000


	//----- nvinfo : EIATTR_MAXREG_COUNT
	.align		4
        /*001c*/ 	.byte	0x03, 0x1b
        /*001e*/ 	.short	0x00ff


	//----- nvinfo : EIATTR_MERCURY_ISA_VERSION
	.align		4
        /*0020*/ 	.byte	0x03, 0x5f
        /*0022*/ 	.short	0x0101


	//----- nvinfo : EIATTR_VRC_CTA_INIT_COUNT
	.align		4
        /*0024*/ 	.byte	0x02, 0x4a
	.zero		1
	.zero		1


	//----- nvinfo : EIATTR_EXIT_INSTR_OFFSETS
	.align		4
        /*0028*/ 	.byte	0x04, 0x1c
        /*002a*/ 	.short	(.L_27 - .L_26)


	//   ....[0]....
.L_26:
        /*002c*/ 	.word	0x00000e70


	//----- nvinfo : EIATTR_CRS_STACK_SIZE
	.align		4
.L_27:
        /*0030*/ 	.byte	0x04, 0x1e
        /*0032*/ 	.short	(.L_29 - .L_28)
.L_28:
        /*0034*/ 	.word	0x00000000


	//----- nvinfo : EIATTR_CBANK_PARAM_SIZE
	.align		4
.L_29:
        /*0038*/ 	.byte	0x03, 0x19
        /*003a*/ 	.short	0x0008


	//----- nvinfo : EIATTR_PARAM_CBANK
	.align		4
        /*003c*/ 	.byte	0x04, 0x0a
        /*003e*/ 	.short	(.L_31 - .L_30)
	.align		4
.L_30:
        /*0040*/ 	.word	index@(.nv.constant0._Z14full_divergentPc)
        /*0044*/ 	.short	0x0380
        /*0046*/ 	.short	0x0008


	//----- nvinfo : EIATTR_SW_WAR
	.align		4
.L_31:
        /*0048*/ 	.byte	0x04, 0x36
        /*004a*/ 	.short	(.L_33 - .L_32)
.L_32:
        /*004c*/ 	.word	0x00000008
.L_33:


//--------------------- .nv.callgraph             --------------------------
	.section	.nv.callgraph,"",@"SHT_CUDA_CALLGRAPH"
	.align	4
	.sectionentsize	8
	.align		4
        /*0000*/ 	.word	0x00000000
	.align		4
        /*0004*/ 	.word	0xffffffff
	.align		4
        /*0008*/ 	.word	0x00000000
	.align		4
        /*000c*/ 	.word	0xfffffffe
	.align		4
        /*0010*/ 	.word	0x00000000
	.align		4
        /*0014*/ 	.word	0xfffffffd
	.align		4
        /*0018*/ 	.word	0x00000000
	.align		4
        /*001c*/ 	.word	0xfffffffc


//--------------------- .text._Z14zero_divergentPc --------------------------
	.section	.text._Z14zero_divergentPc,"ax",@progbits
	.align	128
        .global         _Z14zero_divergentPc
        .type           _Z14zero_divergentPc,@function
        .size           _Z14zero_divergentPc,(.L_x_35 - _Z14zero_divergentPc)
        .other          _Z14zero_divergentPc,@"STO_CUDA_ENTRY STV_DEFAULT"
_Z14zero_divergentPc:
.text._Z14zero_divergentPc:
[----:B------:R-:W-:Y:S01]  /*0000*/  LDC R1, c[0x0][0x37c] ;  /* 0x0000df00ff017b82 */ /* 0x000fe20000000800 */
[----:B------:R-:W0:Y:S01]  /*0010*/  S2R R0, SR_TID.Z ;  /* 0x0000000000007919 */ /* 0x000e220000002300 */
[----:B------:R-:W1:Y:S01]  /*0020*/  LDCU UR4, c[0x0][0x370] ;  /* 0x00006e00ff0477ac */ /* 0x000e620008000800 */
[----:B------:R-:W0:Y:S01]  /*0030*/  S2R R3, SR_CTAID.Y ;  /* 0x0000000000037919 */ /* 0x000e220000002600 */
[----:B------:R-:W2:Y:S01]  /*0040*/  LDCU UR6, c[0x0][0x360] ;  /* 0x00006c00ff0677ac */ /* 0x000ea20008000800 */
[----:B------:R-:W1:Y:S01]  /*0050*/  S2R R5, SR_CTAID.X ;  /* 0x0000000000057919 */ /* 0x000e620000002500 */
[----:B------:R-:W0:Y:S01]  /*0060*/  LDCU UR5, c[0x0][0x374] ;  /* 0x00006e80ff0577ac */ /* 0x000e220008000800 */
[----:B------:R-:W3:Y:S01]  /*0070*/  S2R R7, SR_TID.Y ;  /* 0x0000000000077919 */ /* 0x000ee20000002200 */
[----:B------:R-:W3:Y:S01]  /*0080*/  LDCU UR7, c[0x0][0x364] ;  /* 0x00006c80ff0777ac */ /* 0x000ee20008000800 */
[----:B------:R-:W2:Y:S01]  /*0090*/  S2R R9, SR_TID.X ;  /* 0x0000000000097919 */ /* 0x000ea20000002100 */
[----:B------:R-:W4:Y:S01]  /*00a0*/  LDCU.64 UR8, c[0x0][0x380] ;  /* 0x00007000ff0877ac */ /* 0x000f220008000a00 */
[----:B------:R-:W5:Y:S01]  /*00b0*/  S2R R4, SR_VIRTUALSMID ;  /* 0x0000000000047919 */ /* 0x000f620000004300 */
[----:B0-----:R-:W-:-:S04]  /*00c0*/  IMAD R0, R0, UR5, R3 ;  /* 0x0000000500007c24 */ /* 0x001fc8000f8e0203 */
[----:B-1----:R-:W-:Y:S01]  /*00d0*/  IMAD R0, R0, UR4, R5 ;  /* 0x0000000400007c24 */ /* 0x002fe2000f8e0205 */
[----:B------:R-:W0:Y:S03]  /*00e0*/  LDCU.64 UR4, c[0x0][0x358] ;  /* 0x00006b00ff0477ac */ /* 0x000e260008000a00 */
[----:B---3--:R-:W-:-:S04]  /*00f0*/  IMAD R0, R0, UR7, R7 ;  /* 0x0000000700007c24 */ /* 0x008fc8000f8e0207 */
[----:B--2---:R-:W-:Y:S01]  /*0100*/  IMAD R0, R0, UR6, R9 ;  /* 0x0000000600007c24 */ /* 0x004fe2000f8e0209 */
[----:B-----5:R-:W-:-:S04]  /*0110*/  IADD3 R5, PT, PT, R4, 0x63, RZ ;  /* 0x0000006304057810 */ /* 0x020fc80007ffe0ff */
[----:B----4-:R-:W-:-:S04]  /*0120*/  IADD3 R2, P0, PT, R0, UR8, RZ ;  /* 0x0000000800027c10 */ /* 0x010fc8000ff1e0ff */
[----:B------:R-:W-:-:S05]  /*0130*/  LEA.HI.X.SX32 R3, R0, UR9, 0x1, P0 ;  /* 0x0000000900037c11 */ /* 0x000fca00080f0eff */
[----:B0-----:R-:W-:Y:S01]  /*0140*/  STG.E.U8 desc[UR4][R2.64], R5 ;  /* 0x0000000502007986 */ /* 0x001fe2000c101104 */
[----:B------:R-:W-:Y:S05]  /*0150*/  EXIT ;  /* 0x000000000000794d */ /* 0x000fea0003800000 */
.L_x_0:
[----:B------:R-:W-:-:S00]  /*0160*/  BRA `(.L_x_0) ;  /* 0xfffffffc00fc7947 */ /* 0x000fc0000383ffff */
[----:B------:R-:W-:-:S00]  /*0170*/  NOP ;  /* 0x0000000000007918 */ /* 0x000fc00000000000 */
        /* <DEDUP_REMOVED lines=8> */
.L_x_35:


//--------------------- .text._Z14full_divergentPc --------------------------
	.section	.text._Z14full_divergentPc,"ax",@progbits
	.align	128
        .global         _Z14full_divergentPc
        .type           _Z14full_divergentPc,@function
        .size           _Z14full_divergentPc,(.L_x_36 - _Z14full_divergentPc)
        .other          _Z14full_divergentPc,@"STO_CUDA_ENTRY STV_DEFAULT"
_Z14full_divergentPc:
.text._Z14full_divergentPc:
        /* <DEDUP_REMOVED lines=11> */
[----:B0-----:R-:W-:-:S04]  /*00b0*/  IMAD R0, R0, UR6, R3 ;  /* 0x0000000600007c24 */ /* 0x001fc8000f8e0203 */
[----:B-1----:R-:W-:Y:S01]  /*00c0*/  IMAD R0, R0, UR4, R5 ;  /* 0x0000000400007c24 */ /* 0x002fe2000f8e0205 */
[----:B------:R-:W-:-:S03]  /*00d0*/  UMOV UR4, URZ ;  /* 0x000000ff00047c82 */ /* 0x000fc60008000000 */
[----:B---3--:R-:W-:Y:S01]  /*00e0*/  IMAD R0, R0, UR7, R7 ;  /* 0x0000000700007c24 */ /* 0x008fe2000f8e0207 */
[----:B------:R-:W0:Y:S03]  /*00f0*/  LDCU.64 UR6, c[0x0][0x358] ;  /* 0x00006b00ff0677ac */ /* 0x000e260008000a00 */
[----:B--2---:R-:W-:-:S04]  /*0100*/  IMAD R0, R0, UR5, R9 ;  /* 0x0000000500007c24 */ /* 0x004fc8000f8e0209 */
[----:B------:R-:W-:Y:S01]  /*0110*/  IMAD.MOV R6, RZ, RZ, -R0 ;  /* 0x000000ffff067224 */ /* 0x000fe200078e0a00 */
[----:B----4-:R-:W-:-:S05]  /*0120*/  IADD3 R2, P0, PT, R0, UR8, RZ ;  /* 0x0000000800027c10 */ /* 0x010fca000ff1e0ff */
[----:B------:R-:W-:-:S08]  /*0130*/  IMAD.X R3, RZ, RZ, UR9, P0 ;  /* 0x00000009ff037e24 */ /* 0x000fd000080e06ff */
.L_x_33:
[----:B------:R-:W-:Y:S01]  /*0140*/  ISETP.NE.AND P0, PT, R6, RZ, PT ;  /* 0x000000ff0600720c */ /* 0x000fe20003f05270 */
[----:B------:R-:W-:Y:S01]  /*0150*/  BSSY.RECONVERGENT B0, `(.L_x_1) ;  /* 0x000000a000007945 */ /* 0x000fe20003800200 */
[----:B------:R-:W-:-:S13]  /*0160*/  ISETP.NE.AND P1, PT, R0, 0x31f, PT ;  /* 0x0000031f0000780c */ /* 0x000fda0003f25270 */
[----:B0-2345:R-:W-:Y:S05]  /*0170*/  @P0 BRA P1, `(.L_x_2) ;  /* 0x00000000001c0947 */ /* 0x03dfea0000800000 */
[----:B------:R-:W-:Y:S01]  /*0180*/  ISETP.NE.AND P0, PT, R0, 0x31f, PT ;  /* 0x0000031f0000780c */ /* 0x000fe20003f05270 */
[----:B------:R-:W-:-:S12]  /*0190*/  IMAD.MOV.U32 R8, RZ, RZ, 0x78 ;  /* 0x00000078ff087424 */ /* 0x000fd800078e00ff */
[----:B------:R-:W1:Y:S01]  /*01a0*/  @P0 S2R R7, SR_VIRTUALSMID ;  /* 0x0000000000070919 */ /* 0x000e620000004300 */
[----:B------:R-:W0:Y:S02]  /*01b0*/  @!P0 LDC.64 R4, c[0x0][0x380] ;  /* 0x0000e000ff048b82 */ /* 0x000e240000000a00 */
[----:B0-----:R2:W-:Y:S01]  /*01c0*/  @!P0 STG.E.U8 desc[UR6][R4.64+0x31f], R8 ;  /* 0x00031f0804008986 */ /* 0x0015e2000c101106 */
[----:B-1----:R-:W-:-:S05]  /*01d0*/  @P0 VIADD R7, R7, 0x63 ;  /* 0x0000006307070836 */ /* 0x002fca0000000000 */
[----:B------:R2:W-:Y:S02]  /*01e0*/  @P0 STG.E.U8 desc[UR6][R2.64], R7 ;  /* 0x0000000702000986 */ /* 0x0005e4000c101106 */
.L_x_2:
[----:B0-----:R-:W-:Y:S05]  /*01f0*/  BSYNC.RECONVERGENT B0 ;  /* 0x0000000000007941 */ /* 0x001fea0003800200 */
.L_x_1:
[----:B------:R-:W-:Y:S01]  /*0200*/  UIADD3 UR5, UPT, UPT, UR4, 0x1, URZ ;  /* 0x0000000104057890 */ /* 0x000fe2000fffe0ff */
[C---:B------:R-:W-:Y:S01]  /*0210*/  ISETP.NE.AND P1, PT, R0.reuse, 0x31f, PT ;  /* 0x0000031f0000780c */ /* 0x040fe20003f25270 */
[----:B------:R-:W-:Y:S04]  /*0220*/  BSSY.RECONVERGENT B0, `(.L_x_3) ;  /* 0x000000a000007945 */ /* 0x000fe80003800200 */
[----:B------:R-:W-:-:S13]  /*0230*/  ISETP.NE.AND P0, PT, R0, UR5, PT ;  /* 0x0000000500007c0c */ /* 0x000fda000bf05270 */
[----:B------:R-:W-:Y:S05]  /*0240*/  @P0 BRA P1, `(.L_x_4) ;  /* 0x00000000001c0947 */ /* 0x000fea0000800000 */
[----:B------:R-:W-:Y:S01]  /*0250*/  ISETP.NE.AND P0, PT, R0, 0x31f, PT ;  /* 0x0000031f0000780c */ /* 0x000fe20003f05270 */
[----:B--2---:R-:W-:-:S12]  /*0260*/  IMAD.MOV.U32 R8, RZ, RZ, 0x78 ;  /* 0x00000078ff087424 */ /* 0x004fd800078e00ff */
[----:B------:R-:W0:Y:S01]  /*0270*/  @P0 S2R R7, SR_VIRTUALSMID ;  /* 0x0000000000070919 */ /* 0x000e220000004300 */
[----:B------:R-:W1:Y:S01]  /*0280*/  @!P0 LDC.64 R4, c[0x0][0x380] ;  /* 0x0000e000ff048b82 */ /* 0x000e620000000a00 */
[----:B0-----:R-:W-:-:S05]  /*0290*/  @P0 VIADD R7, R7, 0x63 ;  /* 0x0000006307070836 */ /* 0x001fca0000000000 */
[----:B------:R0:W-:Y:S04]  /*02a0*/  @P0 STG.E.U8 desc[UR6][R2.64], R7 ;  /* 0x0000000702000986 */ /* 0x0001e8000c101106 */
[----:B-1----:R0:W-:Y:S02]  /*02b0*/  @!P0 STG.E.U8 desc[UR6][R4.64+0x31f], R8 ;  /* 0x00031f0804008986 */ /* 0x0021e4000c101106 */
.L_x_4:
[----:B------:R-:W-:Y:S05]  /*02c0*/  BSYNC.RECONVERGENT B0 ;  /* 0x0000000000007941 */ /* 0x000fea0003800200 */
.L_x_3:
[----:B------:R-:W-:Y:S01]  /*02d0*/  UIADD3 UR5, UPT, UPT, UR4, 0x2, URZ ;  /* 0x0000000204057890 */ /* 0x000fe2000fffe0ff */
[C---:B------:R-:W-:Y:S01]  /*02e0*/  ISETP.NE.AND P1, PT, R0.reuse, 0x31f, PT ;  /* 0x0000031f0000780c */ /* 0x040fe20003f25270 */
[----:B------:R-:W-:Y:S04]  /*02f0*/  BSSY.RECONVERGENT B0, `(.L_x_5) ;  /* 0x000000a000007945 */ /* 0x000fe80003800200 */
[----:B------:R-:W-:-:S13]  /*0300*/  ISETP.NE.AND P0, PT, R0, UR5, PT ;  /* 0x0000000500007c0c */ /* 0x000fda000bf05270 */
[----:B------:R-:W-:Y:S05]  /*0310*/  @P0 BRA P1, `(.L_x_6) ;  /* 0x00000000001c0947 */ /* 0x000fea0000800000 */
[----:B------:R-:W-:Y:S01]  /*0320*/  ISETP.NE.AND P0, PT, R0, 0x31f, PT ;  /* 0x0000031f0000780c */ /* 0x000fe20003f05270 */
[----:B0-2---:R-:W-:-:S12]  /*0330*/  IMAD.MOV.U32 R8, RZ, RZ, 0x78 ;  /* 0x00000078ff087424 */ /* 0x005fd800078e00ff */
[----:B------:R-:W0:Y:S01]  /*0340*/  @P0 S2R R7, SR_VIRTUALSMID ;  /* 0x0000000000070919 */ /* 0x000e220000004300 */
[----:B------:R-:W1:Y:S01]  /*0350*/  @!P0 LDC.64 R4, c[0x0][0x380] ;  /* 0x0000e000ff048b82 */ /* 0x000e620000000a00 */
[----:B0-----:R-:W-:-:S05]  /*0360*/  @P0 VIADD R7, R7, 0x63 ;  /* 0x0000006307070836 */ /* 0x001fca0000000000 */
[----:B------:R3:W-:Y:S04]  /*0370*/  @P0 STG.E.U8 desc[UR6][R2.64], R7 ;  /* 0x0000000702000986 */ /* 0x0007e8000c101106 */
[----:B-1----:R3:W-:Y:S02]  /*0380*/  @!P0 STG.E.U8 desc[UR6][R4.64+0x31f], R8 ;  /* 0x00031f0804008986 */ /* 0x0027e4000c101106 */
.L_x_6:
[----:B------:R-:W-:Y:S05]  /*0390*/  BSYNC.RECONVERGENT B0 ;  /* 0x0000000000007941 */ /* 0x000fea0003800200 */
.L_x_5:
[----:B------:R-:W-:Y:S01]  /*03a0*/  UIADD3 UR5, UPT, UPT, UR4, 0x3, URZ ;  /* 0x0000000304057890 */ /* 0x000fe2000fffe0ff */
[C---:B------:R-:W-:Y:S01]  /*03b0*/  ISETP.NE.AND P1, PT, R0.reuse, 0x31f, PT ;  /* 0x0000031f0000780c */ /* 0x040fe20003f25270 */
[----:B------:R-:W-:Y:S04]  /*03c0*/  BSSY.RECONVERGENT B0, `(.L_x_7) ;  /* 0x000000a000007945 */ /* 0x000fe80003800200 */
[----:B------:R-:W-:-:S13]  /*03d0*/  ISETP.NE.AND P0, PT, R0, UR5, PT ;  /* 0x0000000500007c0c */ /* 0x000fda000bf05270 */
[----:B------:R-:W-:Y:S05]  /*03e0*/  @P0 BRA P1, `(.L_x_8) ;  /* 0x00000000001c0947 */ /* 0x000fea0000800000 */
[----:B------:R-:W-:Y:S01]  /*03f0*/  ISETP.NE.AND P0, PT, R0, 0x31f, PT ;  /* 0x0000031f0000780c */ /* 0x000fe20003f05270 */
[----:B0-23--:R-:W-:-:S12]  /*0400*/  IMAD.MOV.U32 R8, RZ, RZ, 0x78 ;  /* 0x00000078ff087424 */ /* 0x00dfd800078e00ff */
[----:B------:R-:W0:Y:S01]  /*0410*/  @P0 S2R R7, SR_VIRTUALSMID ;  /* 0x0000000000070919 */ /* 0x000e220000004300 */
[----:B------:R-:W1:Y:S01]  /*0420*/  @!P0 LDC.64 R4, c[0x0][0x380] ;  /* 0x0000e000ff048b82 */ /* 0x000e620000000a00 */
[----:B0-----:R-:W-:-:S05]  /*0430*/  @P0 VIADD R7, R7, 0x63 ;  /* 0x0000006307070836 */ /* 0x001fca0000000000 */
[----:B------:R4:W-:Y:S04]  /*0440*/  @P0 STG.E.U8 desc[UR6][R2.64], R7 ;  /* 0x0000000702000986 */ /* 0x0009e8000c101106 */
[----:B-1----:R4:W-:Y:S02]  /*0450*/  @!P0 STG.E.U8 desc[UR6][R4.64+0x31f], R8 ;  /* 0x00031f0804008986 */ /* 0x0029e4000c101106 */
.L_x_8:
[----:B------:R-:W-:Y:S05]  /*0460*/  BSYNC.RECONVERGENT B0 ;  /* 0x0000000000007941 */ /* 0x000fea0003800200 */
.L_x_7:
[----:B------:R-:W-:Y:S01]  /*0470*/  UIADD3 UR5, UPT, UPT, UR4, 0x4, URZ ;  /* 0x0000000404057890 */ /* 0x000fe2000fffe0ff */
[C---:B------:R-:W-:Y:S01]  /*0480*/  ISETP.NE.AND P1, PT, R0.reuse, 0x31f, PT ;  /* 0x0000031f0000780c */ /* 0x040fe20003f25270 */
[----:B------:R-:W-:Y:S04]  /*0490*/  BSSY.RECONVERGENT B0, `(.L_x_9) ;  /* 0x000000a000007945 */ /* 0x000fe80003800200 */
[----:B------:R-:W-:-:S13]  /*04a0*/  ISETP.NE.AND P0, PT, R0, UR5, PT ;  /* 0x0000000500007c0c */ /* 0x000fda000bf05270 */
[----:B------:R-:W-:Y:S05]  /*04b0*/  @P0 BRA P1, `(.L_x_10) ;  /* 0x00000000001c0947 */ /* 0x000fea0000800000 */
[----:B------:R-:W-:Y:S01]  /*04c0*/  ISETP.NE.AND P0, PT, R0, 0x31f, PT ;  /* 0x0000031f0000780c */ /* 0x000fe20003f05270 */
[----:B0-234-:R-:W-:-:S12]  /*04d0*/  IMAD.MOV.U32 R8, RZ, RZ, 0x78 ;  /* 0x00000078ff087424 */ /* 0x01dfd800078e00ff */
[----:B------:R-:W0:Y:S01]  /*04e0*/  @P0 S2R R7, SR_VIRTUALSMID ;  /* 0x0000000000070919 */ /* 0x000e220000004300 */
[----:B------:R-:W1:Y:S01]  /*04f0*/  @!P0 LDC.64 R4, c[0x0][0x380] ;  /* 0x0000e000ff048b82 */ /* 0x000e620000000a00 */
[----:B0-----:R-:W-:-:S05]  /*0500*/  @P0 VIADD R7, R7, 0x63 ;  /* 0x0000006307070836 */ /* 0x001fca0000000000 */
[----:B------:R5:W-:Y:S04]  /*0510*/  @P0 STG.E.U8 desc[UR6][R2.64], R7 ;  /* 0x0000000702000986 */ /* 0x000be8000c101106 */
[----:B-1----:R5:W-:Y:S02]  /*0520*/  @!P0 STG.E.U8 desc[UR6][R4.64+0x31f], R8 ;  /* 0x00031f0804008986 */ /* 0x002be4000c101106 */
.L_x_10:
[----:B------:R-:W-:Y:S05]  /*0530*/  BSYNC.RECONVERGENT B0 ;  /* 0x0000000000007941 */ /* 0x000fea0003800200 */
.L_x_9:
[----:B------:R-:W-:Y:S01]  /*0540*/  UIADD3 UR5, UPT, UPT, UR4, 0x5, URZ ;  /* 0x0000000504057890 */ /* 0x000fe2000fffe0ff */
[C---:B------:R-:W-:Y:S01]  /*0550*/  ISETP.NE.AND P1, PT, R0.reuse, 0x31f, PT ;  /* 0x0000031f0000780c */ /* 0x040fe20003f25270 */
[----:B------:R-:W-:Y:S04]  /*0560*/  BSSY.RECONVERGENT B0, `(.L_x_11) ;  /* 0x000000a000007945 */ /* 0x000fe80003800200 */
[----:B------:R-:W-:-:S13]  /*0570*/  ISETP.NE.AND P0, PT, R0, UR5, PT ;  /* 0x0000000500007c0c */ /* 0x000fda000bf05270 */
[----:B------:R-:W-:Y:S05]  /*0580*/  @P0 BRA P1, `(.L_x_12) ;  /* 0x00000000001c0947 */ /* 0x000fea0000800000 */
[----:B------:R-:W-:Y:S01]  /*0590*/  ISETP.NE.AND P0, PT, R0, 0x31f, PT ;  /* 0x0000031f0000780c */ /* 0x000fe20003f05270 */
[----:B0-2345:R-:W-:-:S12]  /*05a0*/  IMAD.MOV.U32 R8, RZ, RZ, 0x78 ;  /* 0x00000078ff087424 */ /* 0x03dfd800078e00ff */
[----:B------:R-:W0:Y:S01]  /*05b0*/  @P0 S2R R7, SR_VIRTUALSMID ;  /* 0x0000000000070919 */ /* 0x000e220000004300 */
[----:B------:R-:W1:Y:S01]  /*05c0*/  @!P0 LDC.64 R4, c[0x0][0x380] ;  /* 0x0000e000ff048b82 */ /* 0x000e620000000a00 */
[----:B0-----:R-:W-:-:S05]  /*05d0*/  @P0 VIADD R7, R7, 0x63 ;  /* 0x0000006307070836 */ /* 0x001fca0000000000 */
[----:B------:R0:W-:Y:S04]  /*05e0*/  @P0 STG.E.U8 desc[UR6][R2.64], R7 ;  /* 0x0000000702000986 */ /* 0x0001e8000c101106 */
[----:B-1----:R0:W-:Y:S02]  /*05f0*/  @!P0 STG.E.U8 desc[UR6][R4.64+0x31f], R8 ;  /* 0x00031f0804008986 */ /* 0x0021e4000c101106 */
.L_x_12:
[----:B------:R-:W-:Y:S05]  /*0600*/  BSYNC.RECONVERGENT B0 ;  /* 0x0000000000007941 */ /* 0x000fea0003800200 */
.L_x_11:
        /* <DEDUP_REMOVED lines=12> */
.L_x_14:
[----:B------:R-:W-:Y:S05]  /*06d0*/  BSYNC.RECONVERGENT B0 ;  /* 0x0000000000007941 */ /* 0x000fea0003800200 */
.L_x_13:
        /* <DEDUP_REMOVED lines=12> */
.L_x_16:
[----:B------:R-:W-:Y:S05]  /*07a0*/  BSYNC.RECONVERGENT B0 ;  /* 0x0000000000007941 */ /* 0x000fea0003800200 */
.L_x_15:
        /* <DEDUP_REMOVED lines=12> */
.L_x_18:
[----:B------:R-:W-:Y:S05]  /*0870*/  BSYNC.RECONVERGENT B0 ;  /* 0x0000000000007941 */ /* 0x000fea0003800200 */
.L_x_17:
        /* <DEDUP_REMOVED lines=12> */
.L_x_20:
[----:B------:R-:W-:Y:S05]  /*0940*/  BSYNC.RECONVERGENT B0 ;  /* 0x0000000000007941 */ /* 0x000fea0003800200 */
.L_x_19:
        /* <DEDUP_REMOVED lines=12> */
.L_x_22:
[----:B------:R-:W-:Y:S05]  /*0a10*/  BSYNC.RECONVERGENT B0 ;  /* 0x0000000000007941 */ /* 0x000fea0003800200 */
.L_x_21:
        /* <DEDUP_REMOVED lines=12> */
.L_x_24:
[----:B------:R-:W-:Y:S05]  /*0ae0*/  BSYNC.RECONVERGENT B0 ;  /* 0x0000000000007941 */ /* 0x000fea0003800200 */
.L_x_23:
        /* <DEDUP_REMOVED lines=12> */
.L_x_26:
[----:B------:R-:W-:Y:S05]  /*0bb0*/  BSYNC.RECONVERGENT B0 ;  /* 0x0000000000007941 */ /* 0x000fea0003800200 */
.L_x_25:
        /* <DEDUP_REMOVED lines=12> */
.L_x_28:
[----:B------:R-:W-:Y:S05]  /*0c80*/  BSYNC.RECONVERGENT B0 ;  /* 0x0000000000007941 */ /* 0x000fea0003800200 */
.L_x_27:
        /* <DEDUP_REMOVED lines=12> */
.L_x_30:
[----:B------:R-:W-:Y:S05]  /*0d50*/  BSYNC.RECONVERGENT B0 ;  /* 0x0000000000007941 */ /* 0x000fea0003800200 */
.L_x_29:
        /* <DEDUP_REMOVED lines=12> */
.L_x_32:
[----:B------:R-:W-:Y:S05]  /*0e20*/  BSYNC.RECONVERGENT B0 ;  /* 0x0000000000007941 */ /* 0x000fea0003800200 */
.L_x_31:
[----:B------:R-:W-:Y:S01]  /*0e30*/  UIADD3 UR4, UPT, UPT, UR4, 0x10, URZ ;  /* 0x0000001004047890 */ /* 0x000fe2000fffe0ff */
[----:B------:R-:W-:-:S03]  /*0e40*/  VIADD R6, R6, 0x10 ;  /* 0x0000001006067836 */ /* 0x000fc60000000000 */
[----:B------:R-:W-:-:S09]  /*0e50*/  UISETP.NE.AND UP0, UPT, UR4, 0x320, UPT ;  /* 0x000003200400788c */ /* 0x000fd2000bf05270 */
[----:B------:R-:W-:Y:S05]  /*0e60*/  BRA.U UP0, `(.L_x_33) ;  /* 0xfffffff100b47547 */ /* 0x000fea000b83ffff */
[----:B------:R-:W-:Y:S05]  /*0e70*/  EXIT ;  /* 0x000000000000794d */ /* 0x000fea0003800000 */
.L_x_34:
        /* <DEDUP_REMOVED lines=16> */
.L_x_36:


//--------------------- .nv.shared.reserved.0     --------------------------
	.section	.nv.shared.reserved.0,"aw",@nobits
	.weak		__nv_reservedSMEM_offset_0_alias
	.size		__nv_reservedSMEM_offset_0_alias, 0, 64
	.other		__nv_reservedSMEM_offset_0_alias,@"STO_CUDA_RESERVED_SHARED STV_DEFAULT"
__nv_reservedSMEM_offset_0_alias:
	.zero		0
	.zero		64


//--------------------- .nv.constant0._Z14zero_divergentPc --------------------------
	.section	.nv.constant0._Z14zero_divergentPc,"a",@progbits
	.sectionflags	@""
	.align	4
.nv.constant0._Z14zero_divergentPc:
	.zero		904


//--------------------- .nv.constant0._Z14full_divergentPc --------------------------
	.section	.nv.constant0._Z14full_divergentPc,"a",@progbits
	.sectionflags	@""
	.align	4
.nv.constant0._Z14full_divergentPc:
	.zero		904


//--------------------- SYMBOLS --------------------------

	.type		.nv.reservedSmem.offset0,@object
	.size		.nv.reservedSmem.offset0,0x4
